//
// Generated by NVIDIA NVVM Compiler
//
// Compiler Build ID: CL-36424714
// Cuda compilation tools, release 13.0, V13.0.88
// Based on NVVM 20.0.0
//

.version 9.0
.target sm_100
.address_size 64

	// .globl	_Z7multMatPiS_S_i

.visible .entry _Z7multMatPiS_S_i(
	.param .u64 .ptr .align 1 _Z7multMatPiS_S_i_param_0,
	.param .u64 .ptr .align 1 _Z7multMatPiS_S_i_param_1,
	.param .u64 .ptr .align 1 _Z7multMatPiS_S_i_param_2,
	.param .u32 _Z7multMatPiS_S_i_param_3
)
{
	.reg .pred 	%p<12>;
	.reg .b32 	%r<100>;
	.reg .b64 	%rd<51>;

	ld.param.u64 	%rd10, [_Z7multMatPiS_S_i_param_0];
	ld.param.u64 	%rd11, [_Z7multMatPiS_S_i_param_1];
	ld.param.u64 	%rd12, [_Z7multMatPiS_S_i_param_2];
	ld.param.u32 	%r28, [_Z7multMatPiS_S_i_param_3];
	cvta.to.global.u64 	%rd1, %rd12;
	cvta.to.global.u64 	%rd2, %rd11;
	mov.u32 	%r29, %ctaid.x;
	mov.u32 	%r30, %ntid.x;
	mov.u32 	%r31, %tid.x;
	mad.lo.s32 	%r1, %r29, %r30, %r31;
	mov.u32 	%r32, %ctaid.y;
	mov.u32 	%r33, %ntid.y;
	mov.u32 	%r34, %tid.y;
	mad.lo.s32 	%r35, %r32, %r33, %r34;
	max.s32 	%r36, %r1, %r35;
	setp.ge.s32 	%p1, %r36, %r28;
	setp.lt.s32 	%p2, %r28, 1;
	or.pred  	%p3, %p1, %p2;
	@%p3 bra 	$L__BB0_12;
	cvta.to.global.u64 	%rd13, %rd10;
	mul.lo.s32 	%r3, %r28, %r1;
	mad.lo.s32 	%r38, %r28, %r35, %r1;
	mul.wide.s32 	%rd14, %r38, 4;
	add.s64 	%rd3, %rd13, %rd14;
	ld.global.u32 	%r94, [%rd3];
	and.b32  	%r5, %r28, 7;
	setp.lt.u32 	%p4, %r28, 8;
	mov.b32 	%r97, 0;
	@%p4 bra 	$L__BB0_4;
	and.b32  	%r39, %r28, 2147483640;
	neg.s32 	%r92, %r39;
	mul.wide.u32 	%rd15, %r28, 8;
	add.s64 	%rd4, %rd1, %rd15;
	mul.wide.u32 	%rd16, %r28, 12;
	add.s64 	%rd5, %rd1, %rd16;
	mul.wide.u32 	%rd17, %r28, 16;
	add.s64 	%rd6, %rd1, %rd17;
	mul.wide.u32 	%rd18, %r28, 20;
	add.s64 	%rd7, %rd1, %rd18;
	mul.wide.u32 	%rd19, %r28, 24;
	add.s64 	%rd8, %rd1, %rd19;
	mul.wide.u32 	%rd20, %r28, 28;
	add.s64 	%rd9, %rd1, %rd20;
	mov.u32 	%r90, %r3;
	mov.u32 	%r91, %r1;
$L__BB0_3:
	.pragma "nounroll";
	and.b32  	%r97, %r28, 2147483640;
	mul.wide.s32 	%rd21, %r91, 4;
	mul.wide.u32 	%rd22, %r28, 4;
	add.s64 	%rd23, %rd1, %rd21;
	add.s64 	%rd24, %rd23, %rd22;
	add.s64 	%rd25, %rd4, %rd21;
	add.s64 	%rd26, %rd5, %rd21;
	add.s64 	%rd27, %rd6, %rd21;
	add.s64 	%rd28, %rd7, %rd21;
	add.s64 	%rd29, %rd8, %rd21;
	add.s64 	%rd30, %rd9, %rd21;
	mul.wide.s32 	%rd31, %r90, 4;
	add.s64 	%rd32, %rd2, %rd31;
	ld.global.u32 	%r40, [%rd32];
	ld.global.u32 	%r41, [%rd23];
	mad.lo.s32 	%r42, %r41, %r40, %r94;
	st.global.u32 	[%rd3], %r42;
	ld.global.u32 	%r43, [%rd32+4];
	ld.global.u32 	%r44, [%rd24];
	mad.lo.s32 	%r45, %r44, %r43, %r42;
	st.global.u32 	[%rd3], %r45;
	ld.global.u32 	%r46, [%rd32+8];
	ld.global.u32 	%r47, [%rd25];
	mad.lo.s32 	%r48, %r47, %r46, %r45;
	st.global.u32 	[%rd3], %r48;
	ld.global.u32 	%r49, [%rd32+12];
	ld.global.u32 	%r50, [%rd26];
	mad.lo.s32 	%r51, %r50, %r49, %r48;
	st.global.u32 	[%rd3], %r51;
	ld.global.u32 	%r52, [%rd32+16];
	ld.global.u32 	%r53, [%rd27];
	mad.lo.s32 	%r54, %r53, %r52, %r51;
	st.global.u32 	[%rd3], %r54;
	ld.global.u32 	%r55, [%rd32+20];
	ld.global.u32 	%r56, [%rd28];
	mad.lo.s32 	%r57, %r56, %r55, %r54;
	st.global.u32 	[%rd3], %r57;
	ld.global.u32 	%r58, [%rd32+24];
	ld.global.u32 	%r59, [%rd29];
	mad.lo.s32 	%r60, %r59, %r58, %r57;
	st.global.u32 	[%rd3], %r60;
	ld.global.u32 	%r61, [%rd32+28];
	ld.global.u32 	%r62, [%rd30];
	mad.lo.s32 	%r94, %r62, %r61, %r60;
	st.global.u32 	[%rd3], %r94;
	add.s32 	%r92, %r92, 8;
	shl.b32 	%r63, %r28, 3;
	add.s32 	%r91, %r91, %r63;
	add.s32 	%r90, %r90, 8;
	setp.ne.s32 	%p5, %r92, 0;
	@%p5 bra 	$L__BB0_3;
$L__BB0_4:
	setp.eq.s32 	%p6, %r5, 0;
	@%p6 bra 	$L__BB0_12;
	and.b32  	%r18, %r28, 3;
	setp.lt.u32 	%p7, %r5, 4;
	@%p7 bra 	$L__BB0_7;
	add.s32 	%r64, %r97, %r3;
	mul.wide.s32 	%rd33, %r64, 4;
	add.s64 	%rd34, %rd2, %rd33;
	ld.global.u32 	%r65, [%rd34];
	mad.lo.s32 	%r66, %r97, %r28, %r1;
	mul.wide.s32 	%rd35, %r66, 4;
	add.s64 	%rd36, %rd1, %rd35;
	ld.global.u32 	%r67, [%rd36];
	mad.lo.s32 	%r68, %r67, %r65, %r94;
	st.global.u32 	[%rd3], %r68;
	ld.global.u32 	%r69, [%rd34+4];
	mul.wide.u32 	%rd37, %r28, 4;
	add.s64 	%rd38, %rd36, %rd37;
	ld.global.u32 	%r70, [%rd38];
	mad.lo.s32 	%r71, %r70, %r69, %r68;
	st.global.u32 	[%rd3], %r71;
	ld.global.u32 	%r72, [%rd34+8];
	add.s64 	%rd39, %rd38, %rd37;
	ld.global.u32 	%r73, [%rd39];
	mad.lo.s32 	%r74, %r73, %r72, %r71;
	st.global.u32 	[%rd3], %r74;
	ld.global.u32 	%r75, [%rd34+12];
	add.s64 	%rd40, %rd39, %rd37;
	ld.global.u32 	%r76, [%rd40];
	mad.lo.s32 	%r94, %r76, %r75, %r74;
	st.global.u32 	[%rd3], %r94;
	add.s32 	%r97, %r97, 4;
$L__BB0_7:
	setp.eq.s32 	%p8, %r18, 0;
	@%p8 bra 	$L__BB0_12;
	setp.eq.s32 	%p9, %r18, 1;
	@%p9 bra 	$L__BB0_10;
	add.s32 	%r77, %r97, %r3;
	mul.wide.s32 	%rd41, %r77, 4;
	add.s64 	%rd42, %rd2, %rd41;
	ld.global.u32 	%r78, [%rd42];
	mad.lo.s32 	%r79, %r97, %r28, %r1;
	mul.wide.s32 	%rd43, %r79, 4;
	add.s64 	%rd44, %rd1, %rd43;
	ld.global.u32 	%r80, [%rd44];
	mad.lo.s32 	%r81, %r80, %r78, %r94;
	st.global.u32 	[%rd3], %r81;
	ld.global.u32 	%r82, [%rd42+4];
	mul.wide.u32 	%rd45, %r28, 4;
	add.s64 	%rd46, %rd44, %rd45;
	ld.global.u32 	%r83, [%rd46];
	mad.lo.s32 	%r94, %r83, %r82, %r81;
	st.global.u32 	[%rd3], %r94;
	add.s32 	%r97, %r97, 2;
$L__BB0_10:
	and.b32  	%r84, %r28, 1;
	setp.eq.b32 	%p10, %r84, 1;
	not.pred 	%p11, %p10;
	@%p11 bra 	$L__BB0_12;
	add.s32 	%r85, %r97, %r3;
	mul.wide.s32 	%rd47, %r85, 4;
	add.s64 	%rd48, %rd2, %rd47;
	ld.global.u32 	%r86, [%rd48];
	mad.lo.s32 	%r87, %r97, %r28, %r1;
	mul.wide.s32 	%rd49, %r87, 4;
	add.s64 	%rd50, %rd1, %rd49;
	ld.global.u32 	%r88, [%rd50];
	mad.lo.s32 	%r89, %r88, %r86, %r94;
	st.global.u32 	[%rd3], %r89;
$L__BB0_12:
	ret;

}


// ===== COMPILED SASS (sm_100) =====

	.target	sm_100

	.elftype	@"ET_EXEC"


//--------------------- .note.nv.tkinfo           --------------------------
	.section	.note.nv.tkinfo,"",@"SHT_NOTE"
	.sectionflags	@"SHF_NOTE_NV_TKINFO"
	.tkinfo
        /*0018*/ 	.word	0x00000002
        /*0030*/ 	.string	""
        /*0030*/ 	.string	"ptxas"
        /*0030*/ 	.string	"Cuda compilation tools, release 13.0, V13.0.88"
        /*0030*/ 	.string	"Build cuda_13.0.r13.0/compiler.36424714_0"
        /*0030*/ 	.string	"-arch sm_100 -m 64 "



//--------------------- .note.nv.cuinfo           --------------------------
	.section	.note.nv.cuinfo,"",@"SHT_NOTE"
	.sectionflags	@"SHF_NOTE_NV_CUINFO"
        /*0018*/ 	.short	0x0002
        /*001a*/ 	.short	0x0064
        /*001c*/ 	.short	0x0082
	.zero		2


//--------------------- .nv.info                  --------------------------
	.section	.nv.info,"",@"SHT_CUDA_INFO"
	.align	4


	//----- nvinfo : EIATTR_REGCOUNT
	.align		4
        /*0000*/ 	.byte	0x04, 0x2f
        /*0002*/ 	.short	(.L_1 - .L_0)
	.align		4
.L_0:
        /*0004*/ 	.word	index@(_Z7multMatPiS_S_i)
        /*0008*/ 	.word	0x00000016


	//----- nvinfo : EIATTR_FRAME_SIZE
	.align		4
.L_1:
        /*000c*/ 	.byte	0x04, 0x11
        /*000e*/ 	.short	(.L_3 - .L_2)
	.align		4
.L_2:
        /*0010*/ 	.word	index@(_Z7multMatPiS_S_i)
        /*0014*/ 	.word	0x00000000


	//----- nvinfo : EIATTR_MIN_STACK_SIZE
	.align		4
.L_3:
        /*0018*/ 	.byte	0x04, 0x12
        /*001a*/ 	.short	(.L_5 - .L_4)
	.align		4
.L_4:
        /*001c*/ 	.word	index@(_Z7multMatPiS_S_i)
        /*0020*/ 	.word	0x00000000
.L_5:


//--------------------- .nv.compat                --------------------------
	.section	.nv.compat,"",@"SHT_CUDA_COMPAT_INFO"
	.align	4
        /*0000*/ 	.byte	0x02, 0x09, 0x00, 0x00, 0x02, 0x02, 0x01, 0x00, 0x02, 0x05, 0x05, 0x00, 0x03, 0x07, 0x01, 0x01
        /*0010*/ 	.byte	0x02, 0x03, 0x00, 0x00, 0x02, 0x06, 0x01, 0x00, 0x04, 0x0b, 0x08, 0x00, 0x09, 0x00, 0x00, 0x00
        /*0020*/ 	.byte	0x00, 0x00, 0x00, 0x00


//--------------------- .nv.info._Z7multMatPiS_S_i --------------------------
	.section	.nv.info._Z7multMatPiS_S_i,"",@"SHT_CUDA_INFO"
	.sectionflags	@""
	.align	4


	//----- nvinfo : EIATTR_CUDA_API_VERSION
	.align		4
        /*0000*/ 	.byte	0x04, 0x37
        /*0002*/ 	.short	(.L_7 - .L_6)
.L_6:
        /*0004*/ 	.word	0x00000082


	//----- nvinfo : EIATTR_KPARAM_INFO
	.align		4
.L_7:
        /*0008*/ 	.byte	0x04, 0x17
        /*000a*/ 	.short	(.L_9 - .L_8)
.L_8:
        /*000c*/ 	.word	0x00000000
        /*0010*/ 	.short	0x0003
        /*0012*/ 	.short	0x0018
        /*0014*/ 	.byte	0x00, 0xf0, 0x11, 0x00


	//----- nvinfo : EIATTR_KPARAM_INFO
	.align		4
.L_9:
        /*0018*/ 	.byte	0x04, 0x17
        /*001a*/ 	.short	(.L_11 - .L_10)
.L_10:
        /*001c*/ 	.word	0x00000000
        /*0020*/ 	.short	0x0002
        /*0022*/ 	.short	0x0010
        /*0024*/ 	.byte	0x00, 0xf5, 0x21, 0x00


	//----- nvinfo : EIATTR_KPARAM_INFO
	.align		4
.L_11:
        /*0028*/ 	.byte	0x04, 0x17
        /*002a*/ 	.short	(.L_13 - .L_12)
.L_12:
        /*002c*/ 	.word	0x00000000
        /*0030*/ 	.short	0x0001
        /*0032*/ 	.short	0x0008
        /*0034*/ 	.byte	0x00, 0xf5, 0x21, 0x00


	//----- nvinfo : EIATTR_KPARAM_INFO
	.align		4
.L_13:
        /*0038*/ 	.byte	0x04, 0x17
        /*003a*/ 	.short	(.L_15 - .L_14)
.L_14:
        /*003c*/ 	.word	0x00000000
        /*0040*/ 	.short	0x0000
        /*0042*/ 	.short	0x0000
        /*0044*/ 	.byte	0x00, 0xf5, 0x21, 0x00


	//----- nvinfo : EIATTR_SPARSE_MMA_MASK
	.align		4
.L_15:
        /*0048*/ 	.byte	0x03, 0x50
        /*004a*/ 	.short	0x0000


	//----- nvinfo : EIATTR_MAXREG_COUNT
	.align		4
        /*004c*/ 	.byte	0x03, 0x1b
        /*004e*/ 	.short	0x00ff


	//----- nvinfo : EIATTR_MERCURY_ISA_VERSION
	.align		4
        /*0050*/ 	.byte	0x03, 0x5f
        /*0052*/ 	.short	0x0101


	//----- nvinfo : EIATTR_VRC_CTA_INIT_COUNT
	.align		4
        /*0054*/ 	.byte	0x02, 0x4a
	.zero		1
	.zero		1


	//----- nvinfo : EIATTR_EXIT_INSTR_OFFSETS
	.align		4
        /*0058*/ 	.byte	0x04, 0x1c
        /*005a*/ 	.short	(.L_17 - .L_16)


	//   ....[0]....
.L_16:
        /*005c*/ 	.word	0x000000e0


	//   ....[1]....
        /*0060*/ 	.word	0x000005f0


	//   ....[2]....
        /*0064*/ 	.word	0x00000820


	//   ....[3]....
        /*0068*/ 	.word	0x00000990


	//   ....[4]....
        /*006c*/ 	.word	0x00000a40


	//----- nvinfo : EIATTR_CBANK_PARAM_SIZE
	.align		4
.L_17:
        /*0070*/ 	.byte	0x03, 0x19
        /*0072*/ 	.short	0x001c


	//----- nvinfo : EIATTR_PARAM_CBANK
	.align		4
        /*0074*/ 	.byte	0x04, 0x0a
        /*0076*/ 	.short	(.L_19 - .L_18)
	.align		4
.L_18:
        /*0078*/ 	.word	index@(.nv.constant0._Z7multMatPiS_S_i)
        /*007c*/ 	.short	0x0380
        /*007e*/ 	.short	0x001c


	//----- nvinfo : EIATTR_SW_WAR
	.align		4
.L_19:
        /*0080*/ 	.byte	0x04, 0x36
        /*0082*/ 	.short	(.L_21 - .L_20)
.L_20:
        /*0084*/ 	.word	0x00000008
.L_21:


//--------------------- .nv.callgraph             --------------------------
	.section	.nv.callgraph,"",@"SHT_CUDA_CALLGRAPH"
	.align	4
	.sectionentsize	8
	.align		4
        /*0000*/ 	.word	0x00000000
	.align		4
        /*0004*/ 	.word	0xffffffff
	.align		4
        /*0008*/ 	.word	0x00000000
	.align		4
        /*000c*/ 	.word	0xfffffffe
	.align		4
        /*0010*/ 	.word	0x00000000
	.align		4
        /*0014*/ 	.word	0xfffffffd
	.align		4
        /*0018*/ 	.word	0x00000000
	.align		4
        /*001c*/ 	.word	0xfffffffc


//--------------------- .text._Z7multMatPiS_S_i   --------------------------
	.section	.text._Z7multMatPiS_S_i,"ax",@progbits
	.align	128
        .global         _Z7multMatPiS_S_i
        .type           _Z7multMatPiS_S_i,@function
        .size           _Z7multMatPiS_S_i,(.L_x_5 - _Z7multMatPiS_S_i)
        .other          _Z7multMatPiS_S_i,@"STO_CUDA_ENTRY STV_DEFAULT"
_Z7multMatPiS_S_i:
.text._Z7multMatPiS_S_i:
[----:B------:R-:W-:Y:S01]  /*0000*/  LDC R1, c[0x0][0x37c] ;  /* 0x0000df00ff017b82 */ /* 0x000fe20000000800 */
[----:B------:R-:W0:Y:S07]  /*0010*/  S2R R3, SR_TID.X ;  /* 0x0000000000037919 */ /* 0x000e2e0000002100 */
[----:B------:R-:W0:Y:S01]  /*0020*/  LDC R0, c[0x0][0x360] ;  /* 0x0000d800ff007b82 */ /* 0x000e220000000800 */
[----:B------:R-:W1:Y:S01]  /*0030*/  LDCU UR18, c[0x0][0x398] ;  /* 0x00007300ff1277ac */ /* 0x000e620008000800 */
[----:B------:R-:W2:Y:S06]  /*0040*/  S2R R2, SR_TID.Y ;  /* 0x0000000000027919 */ /* 0x000eac0000002200 */
[----:B------:R-:W0:Y:S08]  /*0050*/  S2UR UR4, SR_CTAID.X ;  /* 0x00000000000479c3 */ /* 0x000e300000002500 */
[----:B------:R-:W2:Y:S01]  /*0060*/  S2UR UR5, SR_CTAID.Y ;  /* 0x00000000000579c3 */ /* 0x000ea20000002600 */
[----:B-1----:R-:W-:-:S07]  /*0070*/  UISETP.GE.AND UP0, UPT, UR18, 0x1, UPT ;  /* 0x000000011200788c */ /* 0x002fce000bf06270 */
[----:B------:R-:W2:Y:S01]  /*0080*/  LDC R5, c[0x0][0x364] ;  /* 0x0000d900ff057b82 */ /* 0x000ea20000000800 */
[----:B------:R-:W-:Y:S01]  /*0090*/  PLOP3.LUT P0, PT, PT, PT, UP0, 0x80, 0x8 ;  /* 0x000000000008781c */ /* 0x000fe20003f0f008 */
[----:B0-----:R-:W-:Y:S02]  /*00a0*/  IMAD R0, R0, UR4, R3 ;  /* 0x0000000400007c24 */ /* 0x001fe4000f8e0203 */
[----:B--2---:R-:W-:-:S05]  /*00b0*/  IMAD R5, R5, UR5, R2 ;  /* 0x0000000505057c24 */ /* 0x004fca000f8e0202 */
[----:B------:R-:W-:-:S04]  /*00c0*/  VIMNMX R2, PT, PT, R0, R5, !PT ;  /* 0x0000000500027248 */ /* 0x000fc80007fe0100 */
[----:B------:R-:W-:-:S13]  /*00d0*/  ISETP.GE.OR P0, PT, R2, UR18, !P0 ;  /* 0x0000001202007c0c */ /* 0x000fda000c706670 */
[----:B------:R-:W-:Y:S05]  /*00e0*/  @P0 EXIT ;  /* 0x000000000000094d */ /* 0x000fea0003800000 */
[----:B------:R-:W0:Y:S01]  /*00f0*/  LDC.64 R2, c[0x0][0x380] ;  /* 0x0000e000ff027b82 */ /* 0x000e220000000a00 */
[----:B------:R-:W1:Y:S01]  /*0100*/  LDCU.64 UR16, c[0x0][0x358] ;  /* 0x00006b00ff1077ac */ /* 0x000e620008000a00 */
[----:B------:R-:W-:-:S04]  /*0110*/  IMAD R5, R5, UR18, R0 ;  /* 0x0000001205057c24 */ /* 0x000fc8000f8e0200 */
[----:B0-----:R-:W-:-:S05]  /*0120*/  IMAD.WIDE R2, R5, 0x4, R2 ;  /* 0x0000000405027825 */ /* 0x001fca00078e0202 */
[----:B-1----:R0:W5:Y:S01]  /*0130*/  LDG.E R5, desc[UR16][R2.64] ;  /* 0x0000001002057981 */ /* 0x002162000c1e1900 */
[----:B------:R-:W-:Y:S01]  /*0140*/  UISETP.GE.U32.AND UP0, UPT, UR18, 0x8, UPT ;  /* 0x000000081200788c */ /* 0x000fe2000bf06070 */
[----:B------:R-:W-:Y:S02]  /*0150*/  HFMA2 R7, -RZ, RZ, 0, 0 ;  /* 0x00000000ff077431 */ /* 0x000fe400000001ff */
[----:B------:R-:W-:-:S06]  /*0160*/  IMAD R8, R0, UR18, RZ ;  /* 0x0000001200087c24 */ /* 0x000fcc000f8e02ff */
[----:B0-----:R-:W-:Y:S05]  /*0170*/  BRA.U !UP0, `(.L_x_0) ;  /* 0x0000000508147547 */ /* 0x001fea000b800000 */
[----:B------:R-:W0:Y:S01]  /*0180*/  LDCU.64 UR20, c[0x0][0x390] ;  /* 0x00007200ff1477ac */ /* 0x000e220008000a00 */
[----:B------:R-:W-:Y:S01]  /*0190*/  MOV R4, R0 ;  /* 0x0000000000047202 */ /* 0x000fe20000000f00 */
[----:B------:R-:W-:-:S04]  /*01a0*/  ULOP3.LUT UR4, UR18, 0x7ffffff8, URZ, 0xc0, !UPT ;  /* 0x7ffffff812047892 */ /* 0x000fc8000f8ec0ff */
[----:B------:R-:W-:Y:S02]  /*01b0*/  UIADD3 UR4, UPT, UPT, -UR4, URZ, URZ ;  /* 0x000000ff04047290 */ /* 0x000fe4000fffe1ff */
[----:B0-----:R-:W-:Y:S02]  /*01c0*/  UIMAD.WIDE.U32 UR6, UR18, 0xc, UR20 ;  /* 0x0000000c120678a5 */ /* 0x001fe4000f8e0014 */
[----:B------:R-:W-:Y:S02]  /*01d0*/  UIMAD.WIDE.U32 UR8, UR18, 0x10, UR20 ;  /* 0x00000010120878a5 */ /* 0x000fe4000f8e0014 */
[----:B------:R-:W-:Y:S02]  /*01e0*/  UIMAD.WIDE.U32 UR10, UR18, 0x14, UR20 ;  /* 0x00000014120a78a5 */ /* 0x000fe4000f8e0014 */
[----:B------:R-:W-:Y:S02]  /*01f0*/  UIMAD.WIDE.U32 UR12, UR18, 0x18, UR20 ;  /* 0x00000018120c78a5 */ /* 0x000fe4000f8e0014 */
[----:B------:R-:W-:-:S12]  /*0200*/  UIMAD.WIDE.U32 UR14, UR18, 0x1c, UR20 ;  /* 0x0000001c120e78a5 */ /* 0x000fd8000f8e0014 */
.L_x_1:
[----:B------:R-:W0:Y:S01]  /*0210*/  LDC.64 R6, c[0x0][0x388] ;  /* 0x0000e200ff067b82 */ /* 0x000e220000000a00 */
[----:B------:R-:W-:-:S05]  /*0220*/  MOV R11, 0x4 ;  /* 0x00000004000b7802 */ /* 0x000fca0000000f00 */
[----:B------:R-:W-:-:S05]  /*0230*/  IMAD.WIDE R10, R4, R11, UR20 ;  /* 0x00000014040a7e25 */ /* 0x000fca000f8e020b */
[----:B------:R-:W2:Y:S01]  /*0240*/  LDG.E R9, desc[UR16][R10.64] ;  /* 0x000000100a097981 */ /* 0x000ea2000c1e1900 */
[----:B0-----:R-:W-:-:S05]  /*0250*/  IMAD.WIDE R6, R8, 0x4, R6 ;  /* 0x0000000408067825 */ /* 0x001fca00078e0206 */
[----:B------:R-:W2:Y:S01]  /*0260*/  LDG.E R12, desc[UR16][R6.64] ;  /* 0x00000010060c7981 */ /* 0x000ea2000c1e1900 */
[----:B------:R-:W-:Y:S01]  /*0270*/  MOV R13, UR18 ;  /* 0x00000012000d7c02 */ /* 0x000fe20008000f00 */
[----:B------:R-:W-:Y:S01]  /*0280*/  UIMAD.WIDE.U32 UR22, UR18, 0x8, UR20 ;  /* 0x00000008121678a5 */ /* 0x000fe2000f8e0014 */
[----:B--2--5:R-:W-:-:S03]  /*0290*/  IMAD R9, R12, R9, R5 ;  /* 0x000000090c097224 */ /* 0x024fc600078e0205 */
[----:B------:R-:W-:Y:S02]  /*02a0*/  IMAD.WIDE.U32 R12, R13, 0x4, R10 ;  /* 0x000000040d0c7825 */ /* 0x000fe400078e000a */
[----:B------:R0:W-:Y:S04]  /*02b0*/  STG.E desc[UR16][R2.64], R9 ;  /* 0x0000000902007986 */ /* 0x0001e8000c101910 */
[----:B------:R-:W2:Y:S04]  /*02c0*/  LDG.E R12, desc[UR16][R12.64] ;  /* 0x000000100c0c7981 */ /* 0x000ea8000c1e1900 */
[----:B------:R-:W2:Y:S01]  /*02d0*/  LDG.E R16, desc[UR16][R6.64+0x4] ;  /* 0x0000041006107981 */ /* 0x000ea2000c1e1900 */
[----:B------:R-:W-:-:S02]  /*02e0*/  MOV R14, UR22 ;  /* 0x00000016000e7c02 */ /* 0x000fc40008000f00 */
[----:B------:R-:W-:-:S03]  /*02f0*/  MOV R15, UR23 ;  /* 0x00000017000f7c02 */ /* 0x000fc60008000f00 */
[----:B------:R-:W-:-:S04]  /*0300*/  IMAD.WIDE R10, R4, 0x4, R14 ;  /* 0x00000004040a7825 */ /* 0x000fc800078e020e */
[----:B-12---:R-:W-:-:S05]  /*0310*/  IMAD R5, R16, R12, R9 ;  /* 0x0000000c10057224 */ /* 0x006fca00078e0209 */
[----:B------:R1:W-:Y:S04]  /*0320*/  STG.E desc[UR16][R2.64], R5 ;  /* 0x0000000502007986 */ /* 0x0003e8000c101910 */
[----:B------:R-:W0:Y:S04]  /*0330*/  LDG.E R10, desc[UR16][R10.64] ;  /* 0x000000100a0a7981 */ /* 0x000e28000c1e1900 */
[----:B------:R-:W0:Y:S01]  /*0340*/  LDG.E R14, desc[UR16][R6.64+0x8] ;  /* 0x00000810060e7981 */ /* 0x000e22000c1e1900 */
[----:B------:R-:W-:Y:S02]  /*0350*/  HFMA2 R15, -RZ, RZ, 0, 2.384185791015625e-07 ;  /* 0x00000004ff0f7431 */ /* 0x000fe400000001ff */
[----:B0-----:R-:W-:-:S03]  /*0360*/  IMAD R9, R14, R10, R5 ;  /* 0x0000000a0e097224 */ /* 0x001fc600078e0205 */
[----:B------:R-:W-:Y:S02]  /*0370*/  IMAD.WIDE R14, R4, R15, UR6 ;  /* 0x00000006040e7e25 */ /* 0x000fe4000f8e020f */
[----:B------:R0:W-:Y:S04]  /*0380*/  STG.E desc[UR16][R2.64], R9 ;  /* 0x0000000902007986 */ /* 0x0001e8000c101910 */
[----:B------:R-:W2:Y:S04]  /*0390*/  LDG.E R14, desc[UR16][R14.64] ;  /* 0x000000100e0e7981 */ /* 0x000ea8000c1e1900 */
[----:B------:R-:W2:Y:S01]  /*03a0*/  LDG.E R12, desc[UR16][R6.64+0xc] ;  /* 0x00000c10060c7981 */ /* 0x000ea2000c1e1900 */
[----:B------:R-:W-:Y:S01]  /*03b0*/  MOV R13, 0x4 ;  /* 0x00000004000d7802 */ /* 0x000fe20000000f00 */
[----:B------:R-:W-:-:S02]  /*03c0*/  HFMA2 R11, -RZ, RZ, 0, 2.384185791015625e-07 ;  /* 0x00000004ff0b7431 */ /* 0x000fc400000001ff */
[----:B--2---:R-:W-:Y:S02]  /*03d0*/  IMAD R17, R12, R14, R9 ;  /* 0x0000000e0c117224 */ /* 0x004fe400078e0209 */
[----:B------:R-:W-:-:S03]  /*03e0*/  IMAD.WIDE R12, R4, R13, UR8 ;  /* 0x00000008040c7e25 */ /* 0x000fc6000f8e020d */
[----:B------:R2:W-:Y:S04]  /*03f0*/  STG.E desc[UR16][R2.64], R17 ;  /* 0x0000001102007986 */ /* 0x0005e8000c101910 */
[----:B------:R-:W1:Y:S04]  /*0400*/  LDG.E R12, desc[UR16][R12.64] ;  /* 0x000000100c0c7981 */ /* 0x000e68000c1e1900 */
[----:B------:R-:W1:Y:S02]  /*0410*/  LDG.E R10, desc[UR16][R6.64+0x10] ;  /* 0x00001010060a7981 */ /* 0x000e64000c1e1900 */
[----:B-1----:R-:W-:-:S02]  /*0420*/  IMAD R5, R10, R12, R17 ;  /* 0x0000000c0a057224 */ /* 0x002fc400078e0211 */
[----:B------:R-:W-:-:S03]  /*0430*/  IMAD.WIDE R10, R4, R11, UR10 ;  /* 0x0000000a040a7e25 */ /* 0x000fc6000f8e020b */
[----:B------:R-:W-:Y:S04]  /*0440*/  STG.E desc[UR16][R2.64], R5 ;  /* 0x0000000502007986 */ /* 0x000fe8000c101910 */
[----:B------:R-:W0:Y:S04]  /*0450*/  LDG.E R10, desc[UR16][R10.64] ;  /* 0x000000100a0a7981 */ /* 0x000e28000c1e1900 */
[----:B------:R-:W0:Y:S01]  /*0460*/  LDG.E R14, desc[UR16][R6.64+0x14] ;  /* 0x00001410060e7981 */ /* 0x000e22000c1e1900 */
[----:B------:R-:W-:Y:S01]  /*0470*/  MOV R15, 0x4 ;  /* 0x00000004000f7802 */ /* 0x000fe20000000f00 */
[----:B------:R-:W-:-:S02]  /*0480*/  HFMA2 R13, -RZ, RZ, 0, 2.384185791015625e-07 ;  /* 0x00000004ff0d7431 */ /* 0x000fc400000001ff */
[----:B0-----:R-:W-:Y:S02]  /*0490*/  IMAD R9, R14, R10, R5 ;  /* 0x0000000a0e097224 */ /* 0x001fe400078e0205 */
[----:B------:R-:W-:-:S03]  /*04a0*/  IMAD.WIDE R14, R4, R15, UR12 ;  /* 0x0000000c040e7e25 */ /* 0x000fc6000f8e020f */
[----:B------:R0:W-:Y:S04]  /*04b0*/  STG.E desc[UR16][R2.64], R9 ;  /* 0x0000000902007986 */ /* 0x0001e8000c101910 */
[----:B------:R-:W2:Y:S04]  /*04c0*/  LDG.E R14, desc[UR16][R14.64] ;  /* 0x000000100e0e7981 */ /* 0x000ea8000c1e1900 */
[----:B------:R-:W2:Y:S02]  /*04d0*/  LDG.E R12, desc[UR16][R6.64+0x18] ;  /* 0x00001810060c7981 */ /* 0x000ea4000c1e1900 */
[----:B--2---:R-:W-:-:S02]  /*04e0*/  IMAD R17, R12, R14, R9 ;  /* 0x0000000e0c117224 */ /* 0x004fc400078e0209 */
[----:B------:R-:W-:-:S03]  /*04f0*/  IMAD.WIDE R12, R4, R13, UR14 ;  /* 0x0000000e040c7e25 */ /* 0x000fc6000f8e020d */
[----:B------:R1:W-:Y:S04]  /*0500*/  STG.E desc[UR16][R2.64], R17 ;  /* 0x0000001102007986 */ /* 0x0003e8000c101910 */
[----:B------:R-:W2:Y:S04]  /*0510*/  LDG.E R10, desc[UR16][R6.64+0x1c] ;  /* 0x00001c10060a7981 */ /* 0x000ea8000c1e1900 */
[----:B------:R-:W2:Y:S01]  /*0520*/  LDG.E R12, desc[UR16][R12.64] ;  /* 0x000000100c0c7981 */ /* 0x000ea2000c1e1900 */
[----:B------:R-:W-:-:S04]  /*0530*/  UIADD3 UR4, UPT, UPT, UR4, 0x8, URZ ;  /* 0x0000000804047890 */ /* 0x000fc8000fffe0ff */
[----:B------:R-:W-:Y:S01]  /*0540*/  UISETP.NE.AND UP0, UPT, UR4, URZ, UPT ;  /* 0x000000ff0400728c */ /* 0x000fe2000bf05270 */
[----:B0-----:R-:W-:Y:S02]  /*0550*/  MOV R9, UR18 ;  /* 0x0000001200097c02 */ /* 0x001fe40008000f00 */
[----:B------:R-:W-:Y:S02]  /*0560*/  IADD3 R8, PT, PT, R8, 0x8, RZ ;  /* 0x0000000808087810 */ /* 0x000fe40007ffe0ff */
[----:B------:R-:W-:Y:S01]  /*0570*/  LEA R4, R9, R4, 0x3 ;  /* 0x0000000409047211 */ /* 0x000fe200078e18ff */
[----:B--2---:R-:W-:-:S05]  /*0580*/  IMAD R5, R10, R12, R17 ;  /* 0x0000000c0a057224 */ /* 0x004fca00078e0211 */
[----:B------:R1:W-:Y:S01]  /*0590*/  STG.E desc[UR16][R2.64], R5 ;  /* 0x0000000502007986 */ /* 0x0003e2000c101910 */
[----:B------:R-:W-:Y:S05]  /*05a0*/  BRA.U UP0, `(.L_x_1) ;  /* 0xfffffffd00187547 */ /* 0x000fea000b83ffff */
[----:B------:R-:W-:-:S06]  /*05b0*/  ULOP3.LUT UR4, UR18, 0x7ffffff8, URZ, 0xc0, !UPT ;  /* 0x7ffffff812047892 */ /* 0x000fcc000f8ec0ff */
[----:B------:R-:W-:-:S07]  /*05c0*/  MOV R7, UR4 ;  /* 0x0000000400077c02 */ /* 0x000fce0008000f00 */
.L_x_0:
[----:B------:R-:W-:-:S06]  /*05d0*/  ULOP3.LUT UR4, UR18, 0x7, URZ, 0xc0, !UPT ;  /* 0x0000000712047892 */ /* 0x000fcc000f8ec0ff */
[----:B------:R-:W-:-:S13]  /*05e0*/  ISETP.NE.AND P0, PT, RZ, UR4, PT ;  /* 0x00000004ff007c0c */ /* 0x000fda000bf05270 */
[----:B------:R-:W-:Y:S05]  /*05f0*/  @!P0 EXIT ;  /* 0x000000000000894d */ /* 0x000fea0003800000 */
[----:B------:R-:W-:Y:S01]  /*0600*/  UISETP.GE.U32.AND UP0, UPT, UR4, 0x4, UPT ;  /* 0x000000040400788c */ /* 0x000fe2000bf06070 */
[----:B------:R-:W-:Y:S01]  /*0610*/  IMAD R4, R0, UR18, RZ ;  /* 0x0000001200047c24 */ /* 0x000fe2000f8e02ff */
[----:B------:R-:W-:-:S07]  /*0620*/  ULOP3.LUT UR4, UR18, 0x3, URZ, 0xc0, !UPT ;  /* 0x0000000312047892 */ /* 0x000fce000f8ec0ff */
[----:B------:R-:W-:Y:S05]  /*0630*/  BRA.U !UP0, `(.L_x_2) ;  /* 0x0000000108747547 */ /* 0x000fea000b800000 */
[----:B------:R-:W0:Y:S01]  /*0640*/  LDC.64 R8, c[0x0][0x388] ;  /* 0x0000e200ff087b82 */ /* 0x000e220000000a00 */
[----:B------:R-:W-:Y:S01]  /*0650*/  IADD3 R13, PT, PT, R4, R7, RZ ;  /* 0x00000007040d7210 */ /* 0x000fe20007ffe0ff */
[----:B------:R-:W-:-:S06]  /*0660*/  IMAD R15, R7, UR18, R0 ;  /* 0x00000012070f7c24 */ /* 0x000fcc000f8e0200 */
[----:B------:R-:W2:Y:S01]  /*0670*/  LDC.64 R10, c[0x0][0x390] ;  /* 0x0000e400ff0a7b82 */ /* 0x000ea20000000a00 */
[----:B0-----:R-:W-:-:S05]  /*0680*/  IMAD.WIDE R8, R13, 0x4, R8 ;  /* 0x000000040d087825 */ /* 0x001fca00078e0208 */
[----:B------:R-:W1:Y:S01]  /*0690*/  LDG.E R6, desc[UR16][R8.64] ;  /* 0x0000001008067981 */ /* 0x000e62000c1e1900 */
[----:B--2---:R-:W-:-:S05]  /*06a0*/  IMAD.WIDE R10, R15, 0x4, R10 ;  /* 0x000000040f0a7825 */ /* 0x004fca00078e020a */
[----:B------:R-:W1:Y:S01]  /*06b0*/  LDG.E R12, desc[UR16][R10.64] ;  /* 0x000000100a0c7981 */ /* 0x000e62000c1e1900 */
[----:B------:R-:W-:Y:S01]  /*06c0*/  MOV R13, UR18 ;  /* 0x00000012000d7c02 */ /* 0x000fe20008000f00 */
[----:B-1---5:R-:W-:-:S04]  /*06d0*/  IMAD R5, R6, R12, R5 ;  /* 0x0000000c06057224 */ /* 0x022fc800078e0205 */
[----:B------:R-:W-:Y:S01]  /*06e0*/  IMAD.WIDE.U32 R12, R13, 0x4, R10 ;  /* 0x000000040d0c7825 */ /* 0x000fe200078e000a */
[----:B------:R0:W-:Y:S04]  /*06f0*/  STG.E desc[UR16][R2.64], R5 ;  /* 0x0000000502007986 */ /* 0x0001e8000c101910 */
[----:B------:R-:W2:Y:S04]  /*0700*/  LDG.E R6, desc[UR16][R8.64+0x4] ;  /* 0x0000041008067981 */ /* 0x000ea8000c1e1900 */
[----:B------:R-:W2:Y:S01]  /*0710*/  LDG.E R14, desc[UR16][R12.64] ;  /* 0x000000100c0e7981 */ /* 0x000ea2000c1e1900 */
[----:B------:R-:W-:Y:S01]  /*0720*/  MOV R15, UR18 ;  /* 0x00000012000f7c02 */ /* 0x000fe20008000f00 */
[----:B--2---:R-:W-:-:S04]  /*0730*/  IMAD R17, R6, R14, R5 ;  /* 0x0000000e06117224 */ /* 0x004fc800078e0205 */
[----:B------:R-:W-:Y:S01]  /*0740*/  IMAD.WIDE.U32 R14, R15, 0x4, R12 ;  /* 0x000000040f0e7825 */ /* 0x000fe200078e000c */
[----:B------:R2:W-:Y:S04]  /*0750*/  STG.E desc[UR16][R2.64], R17 ;  /* 0x0000001102007986 */ /* 0x0005e8000c101910 */
[----:B------:R-:W3:Y:S04]  /*0760*/  LDG.E R10, desc[UR16][R14.64] ;  /* 0x000000100e0a7981 */ /* 0x000ee8000c1e1900 */
[----:B------:R-:W3:Y:S01]  /*0770*/  LDG.E R6, desc[UR16][R8.64+0x8] ;  /* 0x0000081008067981 */ /* 0x000ee2000c1e1900 */
[----:B------:R-:W-:Y:S01]  /*0780*/  MOV R11, UR18 ;  /* 0x00000012000b7c02 */ /* 0x000fe20008000f00 */
[----:B---3--:R-:W-:-:S04]  /*0790*/  IMAD R19, R6, R10, R17 ;  /* 0x0000000a06137224 */ /* 0x008fc800078e0211 */
[----:B------:R-:W-:Y:S01]  /*07a0*/  IMAD.WIDE.U32 R10, R11, 0x4, R14 ;  /* 0x000000040b0a7825 */ /* 0x000fe200078e000e */
[----:B------:R2:W-:Y:S04]  /*07b0*/  STG.E desc[UR16][R2.64], R19 ;  /* 0x0000001302007986 */ /* 0x0005e8000c101910 */
[----:B------:R-:W0:Y:S04]  /*07c0*/  LDG.E R6, desc[UR16][R8.64+0xc] ;  /* 0x00000c1008067981 */ /* 0x000e28000c1e1900 */
[----:B------:R-:W0:Y:S01]  /*07d0*/  LDG.E R10, desc[UR16][R10.64] ;  /* 0x000000100a0a7981 */ /* 0x000e22000c1e1900 */
[----:B------:R-:W-:Y:S01]  /*07e0*/  IADD3 R7, PT, PT, R7, 0x4, RZ ;  /* 0x0000000407077810 */ /* 0x000fe20007ffe0ff */
[----:B0-----:R-:W-:-:S05]  /*07f0*/  IMAD R5, R6, R10, R19 ;  /* 0x0000000a06057224 */ /* 0x001fca00078e0213 */
[----:B------:R2:W-:Y:S02]  /*0800*/  STG.E desc[UR16][R2.64], R5 ;  /* 0x0000000502007986 */ /* 0x0005e4000c101910 */
.L_x_2:
[----:B------:R-:W-:-:S13]  /*0810*/  ISETP.NE.AND P0, PT, RZ, UR4, PT ;  /* 0x00000004ff007c0c */ /* 0x000fda000bf05270 */
[----:B------:R-:W-:Y:S05]  /*0820*/  @!P0 EXIT ;  /* 0x000000000000894d */ /* 0x000fea0003800000 */
[----:B------:R-:W-:-:S09]  /*0830*/  UISETP.NE.AND UP0, UPT, UR4, 0x1, UPT ;  /* 0x000000010400788c */ /* 0x000fd2000bf05270 */
[----:B------:R-:W-:Y:S05]  /*0840*/  BRA.U !UP0, `(.L_x_3) ;  /* 0x0000000108447547 */ /* 0x000fea000b800000 */
[----:B------:R-:W0:Y:S01]  /*0850*/  LDC.64 R8, c[0x0][0x388] ;  /* 0x0000e200ff087b82 */ /* 0x000e220000000a00 */
[----:B------:R-:W-:Y:S01]  /*0860*/  IADD3 R13, PT, PT, R4, R7, RZ ;  /* 0x00000007040d7210 */ /* 0x000fe20007ffe0ff */
[----:B------:R-:W-:-:S06]  /*0870*/  IMAD R15, R7, UR18, R0 ;  /* 0x00000012070f7c24 */ /* 0x000fcc000f8e0200 */
[----:B------:R-:W3:Y:S01]  /*0880*/  LDC.64 R10, c[0x0][0x390] ;  /* 0x0000e400ff0a7b82 */ /* 0x000ee20000000a00 */
[----:B0-----:R-:W-:-:S05]  /*0890*/  IMAD.WIDE R8, R13, 0x4, R8 ;  /* 0x000000040d087825 */ /* 0x001fca00078e0208 */
[----:B------:R-:W4:Y:S01]  /*08a0*/  LDG.E R6, desc[UR16][R8.64] ;  /* 0x0000001008067981 */ /* 0x000f22000c1e1900 */
[----:B---3--:R-:W-:-:S05]  /*08b0*/  IMAD.WIDE R10, R15, 0x4, R10 ;  /* 0x000000040f0a7825 */ /* 0x008fca00078e020a */
[----:B------:R-:W4:Y:S01]  /*08c0*/  LDG.E R12, desc[UR16][R10.64] ;  /* 0x000000100a0c7981 */ /* 0x000f22000c1e1900 */
[----:B------:R-:W-:Y:S01]  /*08d0*/  MOV R13, UR18 ;  /* 0x00000012000d7c02 */ /* 0x000fe20008000f00 */
[----:B----45:R-:W-:-:S04]  /*08e0*/  IMAD R15, R6, R12, R5 ;  /* 0x0000000c060f7224 */ /* 0x030fc800078e0205 */
[----:B------:R-:W-:Y:S01]  /*08f0*/  IMAD.WIDE.U32 R12, R13, 0x4, R10 ;  /* 0x000000040d0c7825 */ /* 0x000fe200078e000a */
[----:B------:R0:W-:Y:S04]  /*0900*/  STG.E desc[UR16][R2.64], R15 ;  /* 0x0000000f02007986 */ /* 0x0001e8000c101910 */
[----:B------:R-:W1:Y:S04]  /*0910*/  LDG.E R6, desc[UR16][R8.64+0x4] ;  /* 0x0000041008067981 */ /* 0x000e68000c1e1900 */
[----:B------:R-:W1:Y:S01]  /*0920*/  LDG.E R12, desc[UR16][R12.64] ;  /* 0x000000100c0c7981 */ /* 0x000e62000c1e1900 */
[----:B------:R-:W-:Y:S01]  /*0930*/  IADD3 R7, PT, PT, R7, 0x2, RZ ;  /* 0x0000000207077810 */ /* 0x000fe20007ffe0ff */
[----:B-12---:R-:W-:-:S05]  /*0940*/  IMAD R5, R6, R12, R15 ;  /* 0x0000000c06057224 */ /* 0x006fca00078e020f */
[----:B------:R0:W-:Y:S02]  /*0950*/  STG.E desc[UR16][R2.64], R5 ;  /* 0x0000000502007986 */ /* 0x0001e4000c101910 */
.L_x_3:
[----:B------:R-:W-:-:S04]  /*0960*/  ULOP3.LUT UR4, UR18, 0x1, URZ, 0xc0, !UPT ;  /* 0x0000000112047892 */ /* 0x000fc8000f8ec0ff */
[----:B------:R-:W-:-:S06]  /*0970*/  UISETP.NE.U32.AND UP0, UPT, UR4, 0x1, UPT ;  /* 0x000000010400788c */ /* 0x000fcc000bf05070 */
[----:B------:R-:W-:-:S13]  /*0980*/  PLOP3.LUT P0, PT, PT, PT, UP0, 0x80, 0x8 ;  /* 0x000000000008781c */ /* 0x000fda0003f0f008 */
[----:B------:R-:W-:Y:S05]  /*0990*/  @P0 EXIT ;  /* 0x000000000000094d */ /* 0x000fea0003800000 */
[----:B------:R-:W3:Y:S01]  /*09a0*/  LDC.64 R8, c[0x0][0x388] ;  /* 0x0000e200ff087b82 */ /* 0x000ee20000000a00 */
[----:B------:R-:W-:Y:S01]  /*09b0*/  IADD3 R13, PT, PT, R4, R7, RZ ;  /* 0x00000007040d7210 */ /* 0x000fe20007ffe0ff */
[----:B0-----:R-:W-:-:S06]  /*09c0*/  IMAD R15, R7, UR18, R0 ;  /* 0x00000012070f7c24 */ /* 0x001fcc000f8e0200 */
[----:B------:R-:W0:Y:S01]  /*09d0*/  LDC.64 R10, c[0x0][0x390] ;  /* 0x0000e400ff0a7b82 */ /* 0x000e220000000a00 */
[----:B---3--:R-:W-:-:S06]  /*09e0*/  IMAD.WIDE R6, R13, 0x4, R8 ;  /* 0x000000040d067825 */ /* 0x008fcc00078e0208 */
[----:B------:R-:W1:Y:S01]  /*09f0*/  LDG.E R6, desc[UR16][R6.64] ;  /* 0x0000001006067981 */ /* 0x000e62000c1e1900 */
[----:B0-----:R-:W-:-:S06]  /*0a00*/  IMAD.WIDE R8, R15, 0x4, R10 ;  /* 0x000000040f087825 */ /* 0x001fcc00078e020a */
[----:B------:R-:W1:Y:S02]  /*0a10*/  LDG.E R8, desc[UR16][R8.64] ;  /* 0x0000001008087981 */ /* 0x000e64000c1e1900 */
[----:B-12--5:R-:W-:-:S05]  /*0a20*/  IMAD R5, R6, R8, R5 ;  /* 0x0000000806057224 */ /* 0x026fca00078e0205 */
[----:B------:R-:W-:Y:S01]  /*0a30*/  STG.E desc[UR16][R2.64], R5 ;  /* 0x0000000502007986 */ /* 0x000fe2000c101910 */
[----:B------:R-:W-:Y:S05]  /*0a40*/  EXIT ;  /* 0x000000000000794d */ /* 0x000fea0003800000 */
.L_x_4:
[----:B------:R-:W-:-:S00]  /*0a50*/  BRA `(.L_x_4) ;  /* 0xfffffffc00fc7947 */ /* 0x000fc0000383ffff */
[----:B------:R-:W-:-:S00]  /*0a60*/  NOP ;  /* 0x0000000000007918 */ /* 0x000fc00000000000 */
        /* <DEDUP_REMOVED lines=9> */
.L_x_5:


//--------------------- .nv.shared.reserved.0     --------------------------
	.section	.nv.shared.reserved.0,"aw",@nobits
	.weak		__nv_reservedSMEM_offset_0_alias
	.size		__nv_reservedSMEM_offset_0_alias, 0, 64
	.other		__nv_reservedSMEM_offset_0_alias,@"STO_CUDA_RESERVED_SHARED STV_DEFAULT"
__nv_reservedSMEM_offset_0_alias:
	.zero		0
	.zero		64


//--------------------- .nv.constant0._Z7multMatPiS_S_i --------------------------
	.section	.nv.constant0._Z7multMatPiS_S_i,"a",@progbits
	.sectionflags	@""
	.align	4
.nv.constant0._Z7multMatPiS_S_i:
	.zero		924


//--------------------- SYMBOLS --------------------------

	.type		.nv.reservedSmem.offset0,@object
	.size		.nv.reservedSmem.offset0,0x4
